//
// Generated by NVIDIA NVVM Compiler
//
// Compiler Build ID: CL-36424714
// Cuda compilation tools, release 13.0, V13.0.88
// Based on NVVM 20.0.0
//

.version 9.0
.target sm_100
.address_size 64

	// .globl	_Z11countTriNumPiS_S_S_i

.visible .entry _Z11countTriNumPiS_S_S_i(
	.param .u64 .ptr .align 1 _Z11countTriNumPiS_S_S_i_param_0,
	.param .u64 .ptr .align 1 _Z11countTriNumPiS_S_S_i_param_1,
	.param .u64 .ptr .align 1 _Z11countTriNumPiS_S_S_i_param_2,
	.param .u64 .ptr .align 1 _Z11countTriNumPiS_S_S_i_param_3,
	.param .u32 _Z11countTriNumPiS_S_S_i_param_4
)
{
	.reg .pred 	%p<6>;
	.reg .b32 	%r<44>;
	.reg .b64 	%rd<26>;

	ld.param.u64 	%rd4, [_Z11countTriNumPiS_S_S_i_param_0];
	ld.param.u64 	%rd5, [_Z11countTriNumPiS_S_S_i_param_1];
	ld.param.u64 	%rd6, [_Z11countTriNumPiS_S_S_i_param_2];
	ld.param.u64 	%rd7, [_Z11countTriNumPiS_S_S_i_param_3];
	ld.param.u32 	%r19, [_Z11countTriNumPiS_S_S_i_param_4];
	mov.u32 	%r20, %ctaid.x;
	mov.u32 	%r21, %ntid.x;
	mov.u32 	%r22, %tid.x;
	mad.lo.s32 	%r1, %r20, %r21, %r22;
	setp.ge.s32 	%p1, %r1, %r19;
	@%p1 bra 	$L__BB0_8;
	cvta.to.global.u64 	%rd8, %rd5;
	cvta.to.global.u64 	%rd1, %rd6;
	cvta.to.global.u64 	%rd9, %rd4;
	mul.wide.s32 	%rd10, %r1, 4;
	add.s64 	%rd11, %rd8, %rd10;
	ld.global.u32 	%r24, [%rd11];
	add.s64 	%rd12, %rd1, %rd10;
	ld.global.u32 	%r25, [%rd12];
	mul.wide.s32 	%rd13, %r24, 4;
	add.s64 	%rd14, %rd9, %rd13;
	ld.global.u32 	%r26, [%rd14+4];
	ld.global.u32 	%r2, [%rd14];
	mul.wide.s32 	%rd15, %r25, 4;
	add.s64 	%rd16, %rd9, %rd15;
	ld.global.u32 	%r27, [%rd16+4];
	ld.global.u32 	%r3, [%rd16];
	not.b32 	%r28, %r2;
	add.s32 	%r39, %r26, %r28;
	not.b32 	%r29, %r3;
	add.s32 	%r38, %r27, %r29;
	or.b32  	%r31, %r39, %r38;
	setp.lt.s32 	%p2, %r31, 0;
	mov.b32 	%r37, 0;
	@%p2 bra 	$L__BB0_7;
	cvt.s64.s32 	%rd2, %r3;
	cvt.s64.s32 	%rd3, %r2;
	mov.b32 	%r37, 0;
$L__BB0_3:
	cvt.u64.u32 	%rd17, %r39;
	add.s64 	%rd18, %rd17, %rd3;
	shl.b64 	%rd19, %rd18, 2;
	add.s64 	%rd20, %rd1, %rd19;
	ld.global.u32 	%r9, [%rd20];
	cvt.u64.u32 	%rd21, %r38;
	add.s64 	%rd22, %rd21, %rd2;
	shl.b64 	%rd23, %rd22, 2;
	add.s64 	%rd24, %rd1, %rd23;
	ld.global.u32 	%r10, [%rd24];
	setp.le.s32 	%p3, %r9, %r10;
	@%p3 bra 	$L__BB0_5;
	add.s32 	%r39, %r39, -1;
	bra.uni 	$L__BB0_6;
$L__BB0_5:
	setp.ge.s32 	%p4, %r9, %r10;
	selp.s32 	%r33, -1, 0, %p4;
	add.s32 	%r39, %r39, %r33;
	add.s32 	%r38, %r38, -1;
	selp.u32 	%r34, 1, 0, %p4;
	add.s32 	%r37, %r37, %r34;
$L__BB0_6:
	or.b32  	%r35, %r39, %r38;
	setp.gt.s32 	%p5, %r35, -1;
	@%p5 bra 	$L__BB0_3;
$L__BB0_7:
	cvta.to.global.u64 	%rd25, %rd7;
	atom.global.add.u32 	%r36, [%rd25], %r37;
$L__BB0_8:
	ret;

}


// ===== COMPILED SASS (sm_100) =====

	.target	sm_100

	.elftype	@"ET_EXEC"


//--------------------- .note.nv.tkinfo           --------------------------
	.section	.note.nv.tkinfo,"",@"SHT_NOTE"
	.sectionflags	@"SHF_NOTE_NV_TKINFO"
	.tkinfo
        /*0018*/ 	.word	0x00000002
        /*0030*/ 	.string	""
        /*0030*/ 	.string	"ptxas"
        /*0030*/ 	.string	"Cuda compilation tools, release 13.0, V13.0.88"
        /*0030*/ 	.string	"Build cuda_13.0.r13.0/compiler.36424714_0"
        /*0030*/ 	.string	"-arch sm_100 -m 64 "



//--------------------- .note.nv.cuinfo           --------------------------
	.section	.note.nv.cuinfo,"",@"SHT_NOTE"
	.sectionflags	@"SHF_NOTE_NV_CUINFO"
        /*0018*/ 	.short	0x0002
        /*001a*/ 	.short	0x0064
        /*001c*/ 	.short	0x0082
	.zero		2


//--------------------- .nv.info                  --------------------------
	.section	.nv.info,"",@"SHT_CUDA_INFO"
	.align	4


	//----- nvinfo : EIATTR_REGCOUNT
	.align		4
        /*0000*/ 	.byte	0x04, 0x2f
        /*0002*/ 	.short	(.L_1 - .L_0)
	.align		4
.L_0:
        /*0004*/ 	.word	index@(_Z11countTriNumPiS_S_S_i)
        /*0008*/ 	.word	0x00000012


	//----- nvinfo : EIATTR_FRAME_SIZE
	.align		4
.L_1:
        /*000c*/ 	.byte	0x04, 0x11
        /*000e*/ 	.short	(.L_3 - .L_2)
	.align		4
.L_2:
        /*0010*/ 	.word	index@(_Z11countTriNumPiS_S_S_i)
        /*0014*/ 	.word	0x00000000


	//----- nvinfo : EIATTR_MIN_STACK_SIZE
	.align		4
.L_3:
        /*0018*/ 	.byte	0x04, 0x12
        /*001a*/ 	.short	(.L_5 - .L_4)
	.align		4
.L_4:
        /*001c*/ 	.word	index@(_Z11countTriNumPiS_S_S_i)
        /*0020*/ 	.word	0x00000000
.L_5:


//--------------------- .nv.compat                --------------------------
	.section	.nv.compat,"",@"SHT_CUDA_COMPAT_INFO"
	.align	4
        /*0000*/ 	.byte	0x02, 0x09, 0x00, 0x00, 0x02, 0x02, 0x01, 0x00, 0x02, 0x05, 0x05, 0x00, 0x03, 0x07, 0x01, 0x01
        /*0010*/ 	.byte	0x02, 0x03, 0x00, 0x00, 0x02, 0x06, 0x01, 0x00, 0x04, 0x0b, 0x08, 0x00, 0x09, 0x00, 0x00, 0x00
        /*0020*/ 	.byte	0x00, 0x00, 0x00, 0x00


//--------------------- .nv.info._Z11countTriNumPiS_S_S_i --------------------------
	.section	.nv.info._Z11countTriNumPiS_S_S_i,"",@"SHT_CUDA_INFO"
	.sectionflags	@""
	.align	4


	//----- nvinfo : EIATTR_CUDA_API_VERSION
	.align		4
        /*0000*/ 	.byte	0x04, 0x37
        /*0002*/ 	.short	(.L_7 - .L_6)
.L_6:
        /*0004*/ 	.word	0x00000082


	//----- nvinfo : EIATTR_KPARAM_INFO
	.align		4
.L_7:
        /*0008*/ 	.byte	0x04, 0x17
        /*000a*/ 	.short	(.L_9 - .L_8)
.L_8:
        /*000c*/ 	.word	0x00000000
        /*0010*/ 	.short	0x0004
        /*0012*/ 	.short	0x0020
        /*0014*/ 	.byte	0x00, 0xf0, 0x11, 0x00


	//----- nvinfo : EIATTR_KPARAM_INFO
	.align		4
.L_9:
        /*0018*/ 	.byte	0x04, 0x17
        /*001a*/ 	.short	(.L_11 - .L_10)
.L_10:
        /*001c*/ 	.word	0x00000000
        /*0020*/ 	.short	0x0003
        /*0022*/ 	.short	0x0018
        /*0024*/ 	.byte	0x00, 0xf5, 0x21, 0x00


	//----- nvinfo : EIATTR_KPARAM_INFO
	.align		4
.L_11:
        /*0028*/ 	.byte	0x04, 0x17
        /*002a*/ 	.short	(.L_13 - .L_12)
.L_12:
        /*002c*/ 	.word	0x00000000
        /*0030*/ 	.short	0x0002
        /*0032*/ 	.short	0x0010
        /*0034*/ 	.byte	0x00, 0xf5, 0x21, 0x00


	//----- nvinfo : EIATTR_KPARAM_INFO
	.align		4
.L_13:
        /*0038*/ 	.byte	0x04, 0x17
        /*003a*/ 	.short	(.L_15 - .L_14)
.L_14:
        /*003c*/ 	.word	0x00000000
        /*0040*/ 	.short	0x0001
        /*0042*/ 	.short	0x0008
        /*0044*/ 	.byte	0x00, 0xf5, 0x21, 0x00


	//----- nvinfo : EIATTR_KPARAM_INFO
	.align		4
.L_15:
        /*0048*/ 	.byte	0x04, 0x17
        /*004a*/ 	.short	(.L_17 - .L_16)
.L_16:
        /*004c*/ 	.word	0x00000000
        /*0050*/ 	.short	0x0000
        /*0052*/ 	.short	0x0000
        /*0054*/ 	.byte	0x00, 0xf5, 0x21, 0x00


	//----- nvinfo : EIATTR_SPARSE_MMA_MASK
	.align		4
.L_17:
        /*0058*/ 	.byte	0x03, 0x50
        /*005a*/ 	.short	0x0000


	//----- nvinfo : EIATTR_MAXREG_COUNT
	.align		4
        /*005c*/ 	.byte	0x03, 0x1b
        /*005e*/ 	.short	0x00ff


	//----- nvinfo : EIATTR_MERCURY_ISA_VERSION
	.align		4
        /*0060*/ 	.byte	0x03, 0x5f
        /*0062*/ 	.short	0x0101


	//----- nvinfo : EIATTR_INT_WARP_WIDE_INSTR_OFFSETS
	.align		4
        /*0064*/ 	.byte	0x04, 0x31
        /*0066*/ 	.short	(.L_19 - .L_18)


	//   ....[0]....
.L_18:
        /*0068*/ 	.word	0x000003b0


	//   ....[1]....
        /*006c*/ 	.word	0x000003d0


	//----- nvinfo : EIATTR_VRC_CTA_INIT_COUNT
	.align		4
.L_19:
        /*0070*/ 	.byte	0x02, 0x4a
	.zero		1
	.zero		1


	//----- nvinfo : EIATTR_EXIT_INSTR_OFFSETS
	.align		4
        /*0074*/ 	.byte	0x04, 0x1c
        /*0076*/ 	.short	(.L_21 - .L_20)


	//   ....[0]....
.L_20:
        /*0078*/ 	.word	0x00000070


	//   ....[1]....
        /*007c*/ 	.word	0x00000420


	//----- nvinfo : EIATTR_CRS_STACK_SIZE
	.align		4
.L_21:
        /*0080*/ 	.byte	0x04, 0x1e
        /*0082*/ 	.short	(.L_23 - .L_22)
.L_22:
        /*0084*/ 	.word	0x00000000


	//----- nvinfo : EIATTR_CBANK_PARAM_SIZE
	.align		4
.L_23:
        /*0088*/ 	.byte	0x03, 0x19
        /*008a*/ 	.short	0x0024


	//----- nvinfo : EIATTR_PARAM_CBANK
	.align		4
        /*008c*/ 	.byte	0x04, 0x0a
        /*008e*/ 	.short	(.L_25 - .L_24)
	.align		4
.L_24:
        /*0090*/ 	.word	index@(.nv.constant0._Z11countTriNumPiS_S_S_i)
        /*0094*/ 	.short	0x0380
        /*0096*/ 	.short	0x0024


	//----- nvinfo : EIATTR_SW_WAR
	.align		4
.L_25:
        /*0098*/ 	.byte	0x04, 0x36
        /*009a*/ 	.short	(.L_27 - .L_26)
.L_26:
        /*009c*/ 	.word	0x00000008
.L_27:


//--------------------- .nv.callgraph             --------------------------
	.section	.nv.callgraph,"",@"SHT_CUDA_CALLGRAPH"
	.align	4
	.sectionentsize	8
	.align		4
        /*0000*/ 	.word	0x00000000
	.align		4
        /*0004*/ 	.word	0xffffffff
	.align		4
        /*0008*/ 	.word	0x00000000
	.align		4
        /*000c*/ 	.word	0xfffffffe
	.align		4
        /*0010*/ 	.word	0x00000000
	.align		4
        /*0014*/ 	.word	0xfffffffd
	.align		4
        /*0018*/ 	.word	0x00000000
	.align		4
        /*001c*/ 	.word	0xfffffffc


//--------------------- .text._Z11countTriNumPiS_S_S_i --------------------------
	.section	.text._Z11countTriNumPiS_S_S_i,"ax",@progbits
	.align	128
        .global         _Z11countTriNumPiS_S_S_i
        .type           _Z11countTriNumPiS_S_S_i,@function
        .size           _Z11countTriNumPiS_S_S_i,(.L_x_4 - _Z11countTriNumPiS_S_S_i)
        .other          _Z11countTriNumPiS_S_S_i,@"STO_CUDA_ENTRY STV_DEFAULT"
_Z11countTriNumPiS_S_S_i:
.text._Z11countTriNumPiS_S_S_i:
[----:B------:R-:W-:Y:S01]  /*0000*/  LDC R1, c[0x0][0x37c] ;  /* 0x0000df00ff017b82 */ /* 0x000fe20000000800 */
[----:B------:R-:W0:Y:S07]  /*0010*/  S2R R0, SR_TID.X ;  /* 0x0000000000007919 */ /* 0x000e2e0000002100 */
[----:B------:R-:W0:Y:S01]  /*0020*/  S2UR UR4, SR_CTAID.X ;  /* 0x00000000000479c3 */ /* 0x000e220000002500 */
[----:B------:R-:W1:Y:S07]  /*0030*/  LDCU UR5, c[0x0][0x3a0] ;  /* 0x00007400ff0577ac */ /* 0x000e6e0008000800 */
[----:B------:R-:W0:Y:S02]  /*0040*/  LDC R3, c[0x0][0x360] ;  /* 0x0000d800ff037b82 */ /* 0x000e240000000800 */
[----:B0-----:R-:W-:-:S05]  /*0050*/  IMAD R3, R3, UR4, R0 ;  /* 0x0000000403037c24 */ /* 0x001fca000f8e0200 */
[----:B-1----:R-:W-:-:S13]  /*0060*/  ISETP.GE.AND P0, PT, R3, UR5, PT ;  /* 0x0000000503007c0c */ /* 0x002fda000bf06270 */
[----:B------:R-:W-:Y:S05]  /*0070*/  @P0 EXIT ;  /* 0x000000000000094d */ /* 0x000fea0003800000 */
[----:B------:R-:W0:Y:S01]  /*0080*/  LDC.64 R4, c[0x0][0x388] ;  /* 0x0000e200ff047b82 */ /* 0x000e220000000a00 */
[----:B------:R-:W1:Y:S07]  /*0090*/  LDCU.64 UR6, c[0x0][0x358] ;  /* 0x00006b00ff0677ac */ /* 0x000e6e0008000a00 */
[----:B------:R-:W2:Y:S01]  /*00a0*/  LDC.64 R6, c[0x0][0x390] ;  /* 0x0000e400ff067b82 */ /* 0x000ea20000000a00 */
[----:B------:R-:W3:Y:S07]  /*00b0*/  LDCU.64 UR8, c[0x0][0x390] ;  /* 0x00007200ff0877ac */ /* 0x000eee0008000a00 */
[----:B------:R-:W4:Y:S01]  /*00c0*/  LDC.64 R10, c[0x0][0x380] ;  /* 0x0000e000ff0a7b82 */ /* 0x000f220000000a00 */
[----:B0-----:R-:W-:-:S06]  /*00d0*/  IMAD.WIDE R4, R3, 0x4, R4 ;  /* 0x0000000403047825 */ /* 0x001fcc00078e0204 */
[----:B-1----:R-:W4:Y:S01]  /*00e0*/  LDG.E R5, desc[UR6][R4.64] ;  /* 0x0000000604057981 */ /* 0x002f22000c1e1900 */
[----:B--2---:R-:W-:-:S06]  /*00f0*/  IMAD.WIDE R6, R3, 0x4, R6 ;  /* 0x0000000403067825 */ /* 0x004fcc00078e0206 */
[----:B------:R-:W2:Y:S01]  /*0100*/  LDG.E R7, desc[UR6][R6.64] ;  /* 0x0000000606077981 */ /* 0x000ea2000c1e1900 */
[----:B----4-:R-:W-:-:S05]  /*0110*/  IMAD.WIDE R8, R5, 0x4, R10 ;  /* 0x0000000405087825 */ /* 0x010fca00078e020a */
[----:B------:R-:W4:Y:S01]  /*0120*/  LDG.E R0, desc[UR6][R8.64] ;  /* 0x0000000608007981 */ /* 0x000f22000c1e1900 */
[----:B--2---:R-:W-:-:S03]  /*0130*/  IMAD.WIDE R10, R7, 0x4, R10 ;  /* 0x00000004070a7825 */ /* 0x004fc600078e020a */
[----:B------:R-:W2:Y:S04]  /*0140*/  LDG.E R12, desc[UR6][R8.64+0x4] ;  /* 0x00000406080c7981 */ /* 0x000ea8000c1e1900 */
[----:B------:R-:W5:Y:S04]  /*0150*/  LDG.E R2, desc[UR6][R10.64] ;  /* 0x000000060a027981 */ /* 0x000f68000c1e1900 */
[----:B------:R-:W3:Y:S01]  /*0160*/  LDG.E R13, desc[UR6][R10.64+0x4] ;  /* 0x000004060a0d7981 */ /* 0x000ee2000c1e1900 */
[----:B------:R-:W0:Y:S01]  /*0170*/  S2R R3, SR_LANEID ;  /* 0x0000000000037919 */ /* 0x000e220000000000 */
[----:B------:R-:W-:Y:S01]  /*0180*/  BSSY.RECONVERGENT B0, `(.L_x_0) ;  /* 0x0000022000007945 */ /* 0x000fe20003800200 */
[----:B------:R-:W-:Y:S01]  /*0190*/  IMAD.MOV.U32 R14, RZ, RZ, RZ ;  /* 0x000000ffff0e7224 */ /* 0x000fe200078e00ff */
[----:B----4-:R-:W-:-:S02]  /*01a0*/  LOP3.LUT R15, RZ, R0, RZ, 0x33, !PT ;  /* 0x00000000ff0f7212 */ /* 0x010fc400078e33ff */
[----:B-----5:R-:W-:-:S03]  /*01b0*/  LOP3.LUT R4, RZ, R2, RZ, 0x33, !PT ;  /* 0x00000002ff047212 */ /* 0x020fc600078e33ff */
[----:B--2---:R-:W-:Y:S02]  /*01c0*/  IMAD.IADD R12, R12, 0x1, R15 ;  /* 0x000000010c0c7824 */ /* 0x004fe400078e020f */
[----:B---3--:R-:W-:-:S05]  /*01d0*/  IMAD.IADD R13, R13, 0x1, R4 ;  /* 0x000000010d0d7824 */ /* 0x008fca00078e0204 */
[----:B------:R-:W-:-:S04]  /*01e0*/  LOP3.LUT R4, R12, R13, RZ, 0xfc, !PT ;  /* 0x0000000d0c047212 */ /* 0x000fc800078efcff */
[----:B------:R-:W-:-:S13]  /*01f0*/  ISETP.GE.AND P0, PT, R4, RZ, PT ;  /* 0x000000ff0400720c */ /* 0x000fda0003f06270 */
[----:B0-----:R-:W-:Y:S05]  /*0200*/  @!P0 BRA `(.L_x_1) ;  /* 0x0000000000648947 */ /* 0x001fea0003800000 */
[----:B------:R-:W-:-:S07]  /*0210*/  IMAD.MOV.U32 R14, RZ, RZ, RZ ;  /* 0x000000ffff0e7224 */ /* 0x000fce00078e00ff */
.L_x_2:
[----:B------:R-:W-:Y:S02]  /*0220*/  IADD3 R7, P1, PT, R2, R13, RZ ;  /* 0x0000000d02077210 */ /* 0x000fe40007f3e0ff */
[----:B------:R-:W-:Y:S02]  /*0230*/  IADD3 R5, P0, PT, R0, R12, RZ ;  /* 0x0000000c00057210 */ /* 0x000fe40007f1e0ff */
[----:B------:R-:W-:Y:S02]  /*0240*/  LEA.HI.X.SX32 R8, R2, RZ, 0x1, P1 ;  /* 0x000000ff02087211 */ /* 0x000fe400008f0eff */
[----:B------:R-:W-:Y:S02]  /*0250*/  LEA.HI.X.SX32 R10, R0, RZ, 0x1, P0 ;  /* 0x000000ff000a7211 */ /* 0x000fe400000f0eff */
[----:B------:R-:W-:Y:S02]  /*0260*/  LEA R6, P1, R7, UR8, 0x2 ;  /* 0x0000000807067c11 */ /* 0x000fe4000f8210ff */
[----:B------:R-:W-:-:S02]  /*0270*/  LEA R4, P0, R5, UR8, 0x2 ;  /* 0x0000000805047c11 */ /* 0x000fc4000f8010ff */
[----:B------:R-:W-:Y:S02]  /*0280*/  LEA.HI.X R7, R7, UR9, R8, 0x2, P1 ;  /* 0x0000000907077c11 */ /* 0x000fe400088f1408 */
[----:B------:R-:W-:-:S04]  /*0290*/  LEA.HI.X R5, R5, UR9, R10, 0x2, P0 ;  /* 0x0000000905057c11 */ /* 0x000fc800080f140a */
[----:B------:R-:W2:Y:S04]  /*02a0*/  LDG.E R7, desc[UR6][R6.64] ;  /* 0x0000000606077981 */ /* 0x000ea8000c1e1900 */
[----:B------:R-:W2:Y:S01]  /*02b0*/  LDG.E R4, desc[UR6][R4.64] ;  /* 0x0000000604047981 */ /* 0x000ea2000c1e1900 */
[----:B------:R-:W-:Y:S02]  /*02c0*/  VIADD R8, R12, 0xffffffff ;  /* 0xffffffff0c087836 */ /* 0x000fe40000000000 */
[----:B------:R-:W-:Y:S01]  /*02d0*/  IMAD.MOV.U32 R9, RZ, RZ, R12 ;  /* 0x000000ffff097224 */ /* 0x000fe200078e000c */
[----:B--2---:R-:W-:-:S04]  /*02e0*/  ISETP.GT.AND P0, PT, R4, R7, PT ;  /* 0x000000070400720c */ /* 0x004fc80003f04270 */
[----:B------:R-:W-:-:S09]  /*02f0*/  ISETP.GE.OR P2, PT, R4, R7, P0 ;  /* 0x000000070400720c */ /* 0x000fd20000746670 */
[----:B------:R-:W-:-:S04]  /*0300*/  @P0 IMAD.MOV.U32 R12, RZ, RZ, R8 ;  /* 0x000000ffff0c0224 */ /* 0x000fc800078e0008 */
[----:B------:R-:W-:Y:S01]  /*0310*/  @!P2 IADD3 R8, PT, PT, R9, RZ, RZ ;  /* 0x000000ff0908a210 */ /* 0x000fe20007ffe0ff */
[----:B------:R-:W-:-:S04]  /*0320*/  @!P0 VIADD R13, R13, 0xffffffff ;  /* 0xffffffff0d0d8836 */ /* 0x000fc80000000000 */
[----:B------:R-:W-:-:S05]  /*0330*/  @!P0 IMAD.MOV.U32 R12, RZ, RZ, R8 ;  /* 0x000000ffff0c8224 */ /* 0x000fca00078e0008 */
[----:B------:R-:W-:-:S04]  /*0340*/  LOP3.LUT R4, R12, R13, RZ, 0xfc, !PT ;  /* 0x0000000d0c047212 */ /* 0x000fc800078efcff */
[----:B------:R-:W-:Y:S01]  /*0350*/  ISETP.GT.AND P1, PT, R4, -0x1, PT ;  /* 0xffffffff0400780c */ /* 0x000fe20003f24270 */
[C---:B------:R-:W-:Y:S01]  /*0360*/  @!P0 VIADD R5, R14.reuse, 0x1 ;  /* 0x000000010e058836 */ /* 0x040fe20000000000 */
[----:B------:R-:W-:-:S05]  /*0370*/  @!P2 IADD3 R5, PT, PT, R14, RZ, RZ ;  /* 0x000000ff0e05a210 */ /* 0x000fca0007ffe0ff */
[----:B------:R-:W-:-:S06]  /*0380*/  @!P0 IMAD.MOV.U32 R14, RZ, RZ, R5 ;  /* 0x000000ffff0e8224 */ /* 0x000fcc00078e0005 */
[----:B------:R-:W-:Y:S05]  /*0390*/  @P1 BRA `(.L_x_2) ;  /* 0xfffffffc00a01947 */ /* 0x000fea000383ffff */
.L_x_1:
[----:B------:R-:W-:Y:S05]  /*03a0*/  BSYNC.RECONVERGENT B0 ;  /* 0x0000000000007941 */ /* 0x000fea0003800200 */
.L_x_0:
[----:B------:R-:W0:Y:S08]  /*03b0*/  REDUX.SUM UR5, R14 ;  /* 0x000000000e0573c4 */ /* 0x000e30000000c000 */
[----:B------:R-:W1:Y:S01]  /*03c0*/  LDC.64 R4, c[0x0][0x398] ;  /* 0x0000e600ff047b82 */ /* 0x000e620000000a00 */
[----:B------:R-:W-:Y:S02]  /*03d0*/  VOTEU.ANY UR4, UPT, PT ;  /* 0x0000000000047886 */ /* 0x000fe400038e0100 */
[----:B------:R-:W-:-:S06]  /*03e0*/  UFLO.U32 UR4, UR4 ;  /* 0x00000004000472bd */ /* 0x000fcc00080e0000 */
[----:B------:R-:W-:Y:S01]  /*03f0*/  ISETP.EQ.U32.AND P0, PT, R3, UR4, PT ;  /* 0x0000000403007c0c */ /* 0x000fe2000bf02070 */
[----:B0-----:R-:W-:-:S12]  /*0400*/  IMAD.U32 R3, RZ, RZ, UR5 ;  /* 0x00000005ff037e24 */ /* 0x001fd8000f8e00ff */
[----:B-1----:R-:W-:Y:S01]  /*0410*/  @P0 REDG.E.ADD.STRONG.GPU desc[UR6][R4.64], R3 ;  /* 0x000000030400098e */ /* 0x002fe2000c12e106 */
[----:B------:R-:W-:Y:S05]  /*0420*/  EXIT ;  /* 0x000000000000794d */ /* 0x000fea0003800000 */
.L_x_3:
[----:B------:R-:W-:-:S00]  /*0430*/  BRA `(.L_x_3) ;  /* 0xfffffffc00fc7947 */ /* 0x000fc0000383ffff */
[----:B------:R-:W-:-:S00]  /*0440*/  NOP ;  /* 0x0000000000007918 */ /* 0x000fc00000000000 */
        /* <DEDUP_REMOVED lines=11> */
.L_x_4:


//--------------------- .nv.shared.reserved.0     --------------------------
	.section	.nv.shared.reserved.0,"aw",@nobits
	.weak		__nv_reservedSMEM_offset_0_alias
	.size		__nv_reservedSMEM_offset_0_alias, 0, 64
	.other		__nv_reservedSMEM_offset_0_alias,@"STO_CUDA_RESERVED_SHARED STV_DEFAULT"
__nv_reservedSMEM_offset_0_alias:
	.zero		0
	.zero		64


//--------------------- .nv.constant0._Z11countTriNumPiS_S_S_i --------------------------
	.section	.nv.constant0._Z11countTriNumPiS_S_S_i,"a",@progbits
	.sectionflags	@""
	.align	4
.nv.constant0._Z11countTriNumPiS_S_S_i:
	.zero		932


//--------------------- SYMBOLS --------------------------

	.type		.nv.reservedSmem.offset0,@object
	.size		.nv.reservedSmem.offset0,0x4
